//
// Generated by NVIDIA NVVM Compiler
//
// Compiler Build ID: CL-36424714
// Cuda compilation tools, release 13.0, V13.0.88
// Based on NVVM 20.0.0
//

.version 9.0
.target sm_100
.address_size 64

	// .globl	_Z17naive_tanh_kernelPfS_i

.visible .entry _Z17naive_tanh_kernelPfS_i(
	.param .u64 .ptr .align 1 _Z17naive_tanh_kernelPfS_i_param_0,
	.param .u64 .ptr .align 1 _Z17naive_tanh_kernelPfS_i_param_1,
	.param .u32 _Z17naive_tanh_kernelPfS_i_param_2
)
{
	.reg .pred 	%p<4>;
	.reg .b32 	%r<6>;
	.reg .b32 	%f<17>;
	.reg .b64 	%rd<8>;

	ld.param.u64 	%rd1, [_Z17naive_tanh_kernelPfS_i_param_0];
	ld.param.u64 	%rd2, [_Z17naive_tanh_kernelPfS_i_param_1];
	ld.param.u32 	%r2, [_Z17naive_tanh_kernelPfS_i_param_2];
	mov.u32 	%r3, %ctaid.x;
	mov.u32 	%r4, %ntid.x;
	mov.u32 	%r5, %tid.x;
	mad.lo.s32 	%r1, %r3, %r4, %r5;
	setp.ge.s32 	%p1, %r1, %r2;
	@%p1 bra 	$L__BB0_2;
	cvta.to.global.u64 	%rd3, %rd1;
	cvta.to.global.u64 	%rd4, %rd2;
	mul.wide.s32 	%rd5, %r1, 4;
	add.s64 	%rd6, %rd3, %rd5;
	ld.global.f32 	%f1, [%rd6];
	abs.f32 	%f2, %f1;
	mul.f32 	%f3, %f2, 0f4038AA3B;
	ex2.approx.ftz.f32 	%f4, %f3;
	add.f32 	%f5, %f4, 0f3F800000;
	rcp.approx.ftz.f32 	%f6, %f5;
	fma.rn.f32 	%f7, %f6, 0fC0000000, 0f3F800000;
	setp.ge.f32 	%p2, %f2, 0f41102CB4;
	selp.f32 	%f8, 0f3F800000, %f7, %p2;
	copysign.f32 	%f9, %f1, %f8;
	mul.f32 	%f10, %f1, %f1;
	fma.rn.f32 	%f11, %f10, 0f3C80F082, 0fBD563CAE;
	fma.rn.f32 	%f12, %f11, %f10, 0f3E085941;
	fma.rn.f32 	%f13, %f12, %f10, 0fBEAAA9ED;
	fma.rn.f32 	%f14, %f13, %f10, 0f00000000;
	fma.rn.f32 	%f15, %f14, %f1, %f1;
	setp.ge.f32 	%p3, %f2, 0f3F19999A;
	selp.f32 	%f16, %f9, %f15, %p3;
	add.s64 	%rd7, %rd4, %rd5;
	st.global.f32 	[%rd7], %f16;
$L__BB0_2:
	ret;

}


// ===== COMPILED SASS (sm_100) =====

	.target	sm_100

	.elftype	@"ET_EXEC"


//--------------------- .note.nv.tkinfo           --------------------------
	.section	.note.nv.tkinfo,"",@"SHT_NOTE"
	.sectionflags	@"SHF_NOTE_NV_TKINFO"
	.tkinfo
        /*0018*/ 	.word	0x00000002
        /*0030*/ 	.string	""
        /*0030*/ 	.string	"ptxas"
        /*0030*/ 	.string	"Cuda compilation tools, release 13.0, V13.0.88"
        /*0030*/ 	.string	"Build cuda_13.0.r13.0/compiler.36424714_0"
        /*0030*/ 	.string	"-arch sm_100 -m 64 "



//--------------------- .note.nv.cuinfo           --------------------------
	.section	.note.nv.cuinfo,"",@"SHT_NOTE"
	.sectionflags	@"SHF_NOTE_NV_CUINFO"
        /*0018*/ 	.short	0x0002
        /*001a*/ 	.short	0x0064
        /*001c*/ 	.short	0x0082
	.zero		2


//--------------------- .nv.info                  --------------------------
	.section	.nv.info,"",@"SHT_CUDA_INFO"
	.align	4


	//----- nvinfo : EIATTR_REGCOUNT
	.align		4
        /*0000*/ 	.byte	0x04, 0x2f
        /*0002*/ 	.short	(.L_1 - .L_0)
	.align		4
.L_0:
        /*0004*/ 	.word	index@(_Z17naive_tanh_kernelPfS_i)
        /*0008*/ 	.word	0x0000000e


	//----- nvinfo : EIATTR_FRAME_SIZE
	.align		4
.L_1:
        /*000c*/ 	.byte	0x04, 0x11
        /*000e*/ 	.short	(.L_3 - .L_2)
	.align		4
.L_2:
        /*0010*/ 	.word	index@(_Z17naive_tanh_kernelPfS_i)
        /*0014*/ 	.word	0x00000000


	//----- nvinfo : EIATTR_MIN_STACK_SIZE
	.align		4
.L_3:
        /*0018*/ 	.byte	0x04, 0x12
        /*001a*/ 	.short	(.L_5 - .L_4)
	.align		4
.L_4:
        /*001c*/ 	.word	index@(_Z17naive_tanh_kernelPfS_i)
        /*0020*/ 	.word	0x00000000
.L_5:


//--------------------- .nv.compat                --------------------------
	.section	.nv.compat,"",@"SHT_CUDA_COMPAT_INFO"
	.align	4
        /*0000*/ 	.byte	0x02, 0x09, 0x00, 0x00, 0x02, 0x02, 0x01, 0x00, 0x02, 0x05, 0x05, 0x00, 0x03, 0x07, 0x01, 0x01
        /*0010*/ 	.byte	0x02, 0x03, 0x00, 0x00, 0x02, 0x06, 0x01, 0x00, 0x04, 0x0b, 0x08, 0x00, 0x01, 0x00, 0x00, 0x00
        /*0020*/ 	.byte	0x00, 0x00, 0x00, 0x00


//--------------------- .nv.info._Z17naive_tanh_kernelPfS_i --------------------------
	.section	.nv.info._Z17naive_tanh_kernelPfS_i,"",@"SHT_CUDA_INFO"
	.sectionflags	@""
	.align	4


	//----- nvinfo : EIATTR_CUDA_API_VERSION
	.align		4
        /*0000*/ 	.byte	0x04, 0x37
        /*0002*/ 	.short	(.L_7 - .L_6)
.L_6:
        /*0004*/ 	.word	0x00000082


	//----- nvinfo : EIATTR_KPARAM_INFO
	.align		4
.L_7:
        /*0008*/ 	.byte	0x04, 0x17
        /*000a*/ 	.short	(.L_9 - .L_8)
.L_8:
        /*000c*/ 	.word	0x00000000
        /*0010*/ 	.short	0x0002
        /*0012*/ 	.short	0x0010
        /*0014*/ 	.byte	0x00, 0xf0, 0x11, 0x00


	//----- nvinfo : EIATTR_KPARAM_INFO
	.align		4
.L_9:
        /*0018*/ 	.byte	0x04, 0x17
        /*001a*/ 	.short	(.L_11 - .L_10)
.L_10:
        /*001c*/ 	.word	0x00000000
        /*0020*/ 	.short	0x0001
        /*0022*/ 	.short	0x0008
        /*0024*/ 	.byte	0x00, 0xf5, 0x21, 0x00


	//----- nvinfo : EIATTR_KPARAM_INFO
	.align		4
.L_11:
        /*0028*/ 	.byte	0x04, 0x17
        /*002a*/ 	.short	(.L_13 - .L_12)
.L_12:
        /*002c*/ 	.word	0x00000000
        /*0030*/ 	.short	0x0000
        /*0032*/ 	.short	0x0000
        /*0034*/ 	.byte	0x00, 0xf5, 0x21, 0x00


	//----- nvinfo : EIATTR_SPARSE_MMA_MASK
	.align		4
.L_13:
        /*0038*/ 	.byte	0x03, 0x50
        /*003a*/ 	.short	0x0000


	//----- nvinfo : EIATTR_MAXREG_COUNT
	.align		4
        /*003c*/ 	.byte	0x03, 0x1b
        /*003e*/ 	.short	0x00ff


	//----- nvinfo : EIATTR_MERCURY_ISA_VERSION
	.align		4
        /*0040*/ 	.byte	0x03, 0x5f
        /*0042*/ 	.short	0x0101


	//----- nvinfo : EIATTR_VRC_CTA_INIT_COUNT
	.align		4
        /*0044*/ 	.byte	0x02, 0x4a
	.zero		1
	.zero		1


	//----- nvinfo : EIATTR_EXIT_INSTR_OFFSETS
	.align		4
        /*0048*/ 	.byte	0x04, 0x1c
        /*004a*/ 	.short	(.L_15 - .L_14)


	//   ....[0]....
.L_14:
        /*004c*/ 	.word	0x00000070


	//   ....[1]....
        /*0050*/ 	.word	0x00000200


	//----- nvinfo : EIATTR_CBANK_PARAM_SIZE
	.align		4
.L_15:
        /*0054*/ 	.byte	0x03, 0x19
        /*0056*/ 	.short	0x0014


	//----- nvinfo : EIATTR_PARAM_CBANK
	.align		4
        /*0058*/ 	.byte	0x04, 0x0a
        /*005a*/ 	.short	(.L_17 - .L_16)
	.align		4
.L_16:
        /*005c*/ 	.word	index@(.nv.constant0._Z17naive_tanh_kernelPfS_i)
        /*0060*/ 	.short	0x0380
        /*0062*/ 	.short	0x0014


	//----- nvinfo : EIATTR_SW_WAR
	.align		4
.L_17:
        /*0064*/ 	.byte	0x04, 0x36
        /*0066*/ 	.short	(.L_19 - .L_18)
.L_18:
        /*0068*/ 	.word	0x00000008
.L_19:


//--------------------- .nv.callgraph             --------------------------
	.section	.nv.callgraph,"",@"SHT_CUDA_CALLGRAPH"
	.align	4
	.sectionentsize	8
	.align		4
        /*0000*/ 	.word	0x00000000
	.align		4
        /*0004*/ 	.word	0xffffffff
	.align		4
        /*0008*/ 	.word	0x00000000
	.align		4
        /*000c*/ 	.word	0xfffffffe
	.align		4
        /*0010*/ 	.word	0x00000000
	.align		4
        /*0014*/ 	.word	0xfffffffd
	.align		4
        /*0018*/ 	.word	0x00000000
	.align		4
        /*001c*/ 	.word	0xfffffffc


//--------------------- .text._Z17naive_tanh_kernelPfS_i --------------------------
	.section	.text._Z17naive_tanh_kernelPfS_i,"ax",@progbits
	.align	128
        .global         _Z17naive_tanh_kernelPfS_i
        .type           _Z17naive_tanh_kernelPfS_i,@function
        .size           _Z17naive_tanh_kernelPfS_i,(.L_x_1 - _Z17naive_tanh_kernelPfS_i)
        .other          _Z17naive_tanh_kernelPfS_i,@"STO_CUDA_ENTRY STV_DEFAULT"
_Z17naive_tanh_kernelPfS_i:
.text._Z17naive_tanh_kernelPfS_i:
[----:B------:R-:W-:Y:S01]  /*0000*/  LDC R1, c[0x0][0x37c] ;  /* 0x0000df00ff017b82 */ /* 0x000fe20000000800 */
[----:B------:R-:W0:Y:S07]  /*0010*/  S2R R0, SR_TID.X ;  /* 0x0000000000007919 */ /* 0x000e2e0000002100 */
[----:B------:R-:W0:Y:S01]  /*0020*/  S2UR UR4, SR_CTAID.X ;  /* 0x00000000000479c3 */ /* 0x000e220000002500 */
[----:B------:R-:W1:Y:S07]  /*0030*/  LDCU UR5, c[0x0][0x390] ;  /* 0x00007200ff0577ac */ /* 0x000e6e0008000800 */
[----:B------:R-:W0:Y:S02]  /*0040*/  LDC R7, c[0x0][0x360] ;  /* 0x0000d800ff077b82 */ /* 0x000e240000000800 */
[----:B0-----:R-:W-:-:S05]  /*0050*/  IMAD R7, R7, UR4, R0 ;  /* 0x0000000407077c24 */ /* 0x001fca000f8e0200 */
[----:B-1----:R-:W-:-:S13]  /*0060*/  ISETP.GE.AND P0, PT, R7, UR5, PT ;  /* 0x0000000507007c0c */ /* 0x002fda000bf06270 */
[----:B------:R-:W-:Y:S05]  /*0070*/  @P0 EXIT ;  /* 0x000000000000094d */ /* 0x000fea0003800000 */
[----:B------:R-:W0:Y:S01]  /*0080*/  LDC.64 R2, c[0x0][0x380] ;  /* 0x0000e000ff027b82 */ /* 0x000e220000000a00 */
[----:B------:R-:W1:Y:S07]  /*0090*/  LDCU.64 UR4, c[0x0][0x358] ;  /* 0x00006b00ff0477ac */ /* 0x000e6e0008000a00 */
[----:B------:R-:W2:Y:S01]  /*00a0*/  LDC.64 R4, c[0x0][0x388] ;  /* 0x0000e200ff047b82 */ /* 0x000ea20000000a00 */
[----:B0-----:R-:W-:-:S05]  /*00b0*/  IMAD.WIDE R2, R7, 0x4, R2 ;  /* 0x0000000407027825 */ /* 0x001fca00078e0202 */
[----:B-1----:R2:W3:Y:S01]  /*00c0*/  LDG.E R6, desc[UR4][R2.64] ;  /* 0x0000000402067981 */ /* 0x0024e2000c1e1900 */
[----:B------:R-:W-:Y:S01]  /*00d0*/  MOV R10, 0x3c80f082 ;  /* 0x3c80f082000a7802 */ /* 0x000fe20000000f00 */
[----:B------:R-:W-:Y:S02]  /*00e0*/  HFMA2 R9, -RZ, RZ, 1.875, 0 ;  /* 0x3f800000ff097431 */ /* 0x000fe400000001ff */
[----:B--2---:R-:W-:-:S04]  /*00f0*/  IMAD.WIDE R2, R7, 0x4, R4 ;  /* 0x0000000407027825 */ /* 0x004fc800078e0204 */
[C---:B---3--:R-:W-:Y:S01]  /*0100*/  FMUL R0, |R6|.reuse, 2.8853900432586669922 ;  /* 0x4038aa3b06007820 */ /* 0x048fe20000400200 */
[C---:B------:R-:W-:Y:S01]  /*0110*/  FMUL R11, R6.reuse, R6 ;  /* 0x00000006060b7220 */ /* 0x040fe20000400000 */
[C---:B------:R-:W-:Y:S02]  /*0120*/  FSETP.GE.AND P1, PT, |R6|.reuse, 0.60000002384185791016, PT ;  /* 0x3f19999a0600780b */ /* 0x040fe40003f26200 */
[----:B------:R-:W-:Y:S01]  /*0130*/  FSETP.GE.AND P0, PT, |R6|, 9.010913848876953125, PT ;  /* 0x41102cb40600780b */ /* 0x000fe20003f06200 */
[C---:B------:R-:W-:Y:S01]  /*0140*/  FFMA R10, R11.reuse, R10, -0.052303962409496307373 ;  /* 0xbd563cae0b0a7423 */ /* 0x040fe2000000000a */
[----:B------:R-:W0:Y:S02]  /*0150*/  MUFU.EX2 R0, R0 ;  /* 0x0000000000007308 */ /* 0x000e240000000800 */
[----:B0-----:R-:W-:Y:S01]  /*0160*/  FADD R8, R0, 1 ;  /* 0x3f80000000087421 */ /* 0x001fe20000000000 */
[----:B------:R-:W-:-:S04]  /*0170*/  FFMA R0, R11, R10, 0.1331529766321182251 ;  /* 0x3e0859410b007423 */ /* 0x000fc8000000000a */
[C---:B------:R-:W-:Y:S01]  /*0180*/  FFMA R0, R11.reuse, R0, -0.33332768082618713379 ;  /* 0xbeaaa9ed0b007423 */ /* 0x040fe20000000000 */
[----:B------:R-:W0:Y:S03]  /*0190*/  MUFU.RCP R8, R8 ;  /* 0x0000000800087308 */ /* 0x000e260000001000 */
[----:B------:R-:W-:Y:S01]  /*01a0*/  FFMA R11, R11, R0, RZ ;  /* 0x000000000b0b7223 */ /* 0x000fe200000000ff */
[----:B0-----:R-:W-:-:S05]  /*01b0*/  FFMA R9, R8, -2, R9 ;  /* 0xc000000008097823 */ /* 0x001fca0000000009 */
[----:B------:R-:W-:-:S04]  /*01c0*/  FSEL R9, R9, 1, !P0 ;  /* 0x3f80000009097808 */ /* 0x000fc80004000000 */
[--C-:B------:R-:W-:Y:S01]  /*01d0*/  LOP3.LUT R9, R9, 0x80000000, R6.reuse, 0xb8, !PT ;  /* 0x8000000009097812 */ /* 0x100fe200078eb806 */
[----:B------:R-:W-:-:S05]  /*01e0*/  @!P1 FFMA R9, R6, R11, R6 ;  /* 0x0000000b06099223 */ /* 0x000fca0000000006 */
[----:B------:R-:W-:Y:S01]  /*01f0*/  STG.E desc[UR4][R2.64], R9 ;  /* 0x0000000902007986 */ /* 0x000fe2000c101904 */
[----:B------:R-:W-:Y:S05]  /*0200*/  EXIT ;  /* 0x000000000000794d */ /* 0x000fea0003800000 */
.L_x_0:
[----:B------:R-:W-:-:S00]  /*0210*/  BRA `(.L_x_0) ;  /* 0xfffffffc00fc7947 */ /* 0x000fc0000383ffff */
[----:B------:R-:W-:-:S00]  /*0220*/  NOP ;  /* 0x0000000000007918 */ /* 0x000fc00000000000 */
        /* <DEDUP_REMOVED lines=13> */
.L_x_1:


//--------------------- .nv.shared.reserved.0     --------------------------
	.section	.nv.shared.reserved.0,"aw",@nobits
	.weak		__nv_reservedSMEM_offset_0_alias
	.size		__nv_reservedSMEM_offset_0_alias, 0, 64
	.other		__nv_reservedSMEM_offset_0_alias,@"STO_CUDA_RESERVED_SHARED STV_DEFAULT"
__nv_reservedSMEM_offset_0_alias:
	.zero		0
	.zero		64


//--------------------- .nv.constant0._Z17naive_tanh_kernelPfS_i --------------------------
	.section	.nv.constant0._Z17naive_tanh_kernelPfS_i,"a",@progbits
	.sectionflags	@""
	.align	4
.nv.constant0._Z17naive_tanh_kernelPfS_i:
	.zero		916


//--------------------- SYMBOLS --------------------------

	.type		.nv.reservedSmem.offset0,@object
	.size		.nv.reservedSmem.offset0,0x4
